//
// Generated by NVIDIA NVVM Compiler
//
// Compiler Build ID: CL-36424714
// Cuda compilation tools, release 13.0, V13.0.88
// Based on NVVM 20.0.0
//

.version 9.0
.target sm_100
.address_size 64

	// .globl	_Z1fPi
.extern .func  (.param .b32 func_retval0) vprintf
(
	.param .b64 vprintf_param_0,
	.param .b64 vprintf_param_1
)
;
.global .align 1 .b8 $str[4] = {37, 100, 10};

.visible .entry _Z1fPi(
	.param .u64 .ptr .align 1 _Z1fPi_param_0
)
{
	.local .align 8 .b8 	__local_depot0[8];
	.reg .b64 	%SP;
	.reg .b64 	%SPL;
	.reg .b32 	%r<4>;
	.reg .b64 	%rd<7>;

	mov.u64 	%SPL, __local_depot0;
	cvta.local.u64 	%SP, %SPL;
	ld.param.u64 	%rd1, [_Z1fPi_param_0];
	cvta.to.global.u64 	%rd2, %rd1;
	add.u64 	%rd3, %SP, 0;
	add.u64 	%rd4, %SPL, 0;
	ld.global.u32 	%r1, [%rd2+4];
	st.local.u32 	[%rd4], %r1;
	mov.u64 	%rd5, $str;
	cvta.global.u64 	%rd6, %rd5;
	{ // callseq 0, 0
	.param .b64 param0;
	st.param.b64 	[param0], %rd6;
	.param .b64 param1;
	st.param.b64 	[param1], %rd3;
	.param .b32 retval0;
	call.uni (retval0), 
	vprintf, 
	(
	param0, 
	param1
	);
	ld.param.b32 	%r2, [retval0];
	} // callseq 0
	ret;

}


// ===== COMPILED SASS (sm_100) =====

	.target	sm_100

	.elftype	@"ET_EXEC"


//--------------------- .note.nv.tkinfo           --------------------------
	.section	.note.nv.tkinfo,"",@"SHT_NOTE"
	.sectionflags	@"SHF_NOTE_NV_TKINFO"
	.tkinfo
        /*0018*/ 	.word	0x00000002
        /*0030*/ 	.string	""
        /*0030*/ 	.string	"ptxas"
        /*0030*/ 	.string	"Cuda compilation tools, release 13.0, V13.0.88"
        /*0030*/ 	.string	"Build cuda_13.0.r13.0/compiler.36424714_0"
        /*0030*/ 	.string	"-arch sm_100 -m 64 "



//--------------------- .note.nv.cuinfo           --------------------------
	.section	.note.nv.cuinfo,"",@"SHT_NOTE"
	.sectionflags	@"SHF_NOTE_NV_CUINFO"
        /*0018*/ 	.short	0x0002
        /*001a*/ 	.short	0x0064
        /*001c*/ 	.short	0x0082
	.zero		2


//--------------------- .nv.info                  --------------------------
	.section	.nv.info,"",@"SHT_CUDA_INFO"
	.align	4


	//----- nvinfo : EIATTR_REGCOUNT
	.align		4
        /*0000*/ 	.byte	0x04, 0x2f
        /*0002*/ 	.short	(.L_2 - .L_1)
	.align		4
.L_1:
        /*0004*/ 	.word	index@(_Z1fPi)
        /*0008*/ 	.word	0x00000018


	//----- nvinfo : EIATTR_FRAME_SIZE
	.align		4
.L_2:
        /*000c*/ 	.byte	0x04, 0x11
        /*000e*/ 	.short	(.L_4 - .L_3)
	.align		4
.L_3:
        /*0010*/ 	.word	index@(_Z1fPi)
        /*0014*/ 	.word	0x00000008


	//----- nvinfo : EIATTR_MIN_STACK_SIZE
	.align		4
.L_4:
        /*0018*/ 	.byte	0x04, 0x12
        /*001a*/ 	.short	(.L_6 - .L_5)
	.align		4
.L_5:
        /*001c*/ 	.word	index@(_Z1fPi)
        /*0020*/ 	.word	0x00000008
.L_6:


//--------------------- .nv.compat                --------------------------
	.section	.nv.compat,"",@"SHT_CUDA_COMPAT_INFO"
	.align	4
        /*0000*/ 	.byte	0x02, 0x09, 0x00, 0x00, 0x02, 0x02, 0x01, 0x00, 0x02, 0x05, 0x05, 0x00, 0x03, 0x07, 0x01, 0x01
        /*0010*/ 	.byte	0x02, 0x03, 0x00, 0x00, 0x02, 0x06, 0x01, 0x00, 0x04, 0x0b, 0x08, 0x00, 0x09, 0x00, 0x00, 0x00
        /*0020*/ 	.byte	0x00, 0x00, 0x00, 0x00


//--------------------- .nv.info._Z1fPi           --------------------------
	.section	.nv.info._Z1fPi,"",@"SHT_CUDA_INFO"
	.sectionflags	@""
	.align	4


	//----- nvinfo : EIATTR_CUDA_API_VERSION
	.align		4
        /*0000*/ 	.byte	0x04, 0x37
        /*0002*/ 	.short	(.L_8 - .L_7)
.L_7:
        /*0004*/ 	.word	0x00000082


	//----- nvinfo : EIATTR_KPARAM_INFO
	.align		4
.L_8:
        /*0008*/ 	.byte	0x04, 0x17
        /*000a*/ 	.short	(.L_10 - .L_9)
.L_9:
        /*000c*/ 	.word	0x00000000
        /*0010*/ 	.short	0x0000
        /*0012*/ 	.short	0x0000
        /*0014*/ 	.byte	0x00, 0xf5, 0x21, 0x00


	//----- nvinfo : EIATTR_SPARSE_MMA_MASK
	.align		4
.L_10:
        /*0018*/ 	.byte	0x03, 0x50
        /*001a*/ 	.short	0x0000


	//----- nvinfo : EIATTR_MAXREG_COUNT
	.align		4
        /*001c*/ 	.byte	0x03, 0x1b
        /*001e*/ 	.short	0x00ff


	//----- nvinfo : EIATTR_EXTERNS
	.align		4
        /*0020*/ 	.byte	0x04, 0x0f
        /*0022*/ 	.short	(.L_12 - .L_11)


	//   ....[0]....
	.align		4
.L_11:
        /*0024*/ 	.word	index@(vprintf)


	//----- nvinfo : EIATTR_MERCURY_ISA_VERSION
	.align		4
.L_12:
        /*0028*/ 	.byte	0x03, 0x5f
        /*002a*/ 	.short	0x0101


	//----- nvinfo : EIATTR_VRC_CTA_INIT_COUNT
	.align		4
        /*002c*/ 	.byte	0x02, 0x4a
	.zero		1
	.zero		1


	//----- nvinfo : EIATTR_SYSCALL_OFFSETS
	.align		4
        /*0030*/ 	.byte	0x04, 0x46
        /*0032*/ 	.short	(.L_14 - .L_13)


	//   ....[0]....
.L_13:
        /*0034*/ 	.word	0x00000100


	//----- nvinfo : EIATTR_EXIT_INSTR_OFFSETS
	.align		4
.L_14:
        /*0038*/ 	.byte	0x04, 0x1c
        /*003a*/ 	.short	(.L_16 - .L_15)


	//   ....[0]....
.L_15:
        /*003c*/ 	.word	0x00000110


	//----- nvinfo : EIATTR_CBANK_PARAM_SIZE
	.align		4
.L_16:
        /*0040*/ 	.byte	0x03, 0x19
        /*0042*/ 	.short	0x0008


	//----- nvinfo : EIATTR_PARAM_CBANK
	.align		4
        /*0044*/ 	.byte	0x04, 0x0a
        /*0046*/ 	.short	(.L_18 - .L_17)
	.align		4
.L_17:
        /*0048*/ 	.word	index@(.nv.constant0._Z1fPi)
        /*004c*/ 	.short	0x0380
        /*004e*/ 	.short	0x0008


	//----- nvinfo : EIATTR_SW_WAR
	.align		4
.L_18:
        /*0050*/ 	.byte	0x04, 0x36
        /*0052*/ 	.short	(.L_20 - .L_19)
.L_19:
        /*0054*/ 	.word	0x00000008
.L_20:


//--------------------- .nv.callgraph             --------------------------
	.section	.nv.callgraph,"",@"SHT_CUDA_CALLGRAPH"
	.align	4
	.sectionentsize	8
	.align		4
        /*0000*/ 	.word	0x00000000
	.align		4
        /*0004*/ 	.word	0xffffffff
	.align		4
        /*0008*/ 	.word	index@(_Z1fPi)
	.align		4
        /*000c*/ 	.word	index@(vprintf)
	.align		4
        /*0010*/ 	.word	0x00000000
	.align		4
        /*0014*/ 	.word	0xfffffffe
	.align		4
        /*0018*/ 	.word	0x00000000
	.align		4
        /*001c*/ 	.word	0xfffffffd
	.align		4
        /*0020*/ 	.word	0x00000000
	.align		4
        /*0024*/ 	.word	0xfffffffc


//--------------------- .nv.constant4             --------------------------
	.section	.nv.constant4,"a",@progbits
	.align	8
	.align		8
.nv.constant4:
        /*0000*/ 	.dword	vprintf
	.align		8
        /*0008*/ 	.dword	$str


//--------------------- .text._Z1fPi              --------------------------
	.section	.text._Z1fPi,"ax",@progbits
	.align	128
        .global         _Z1fPi
        .type           _Z1fPi,@function
        .size           _Z1fPi,(.L_x_2 - _Z1fPi)
        .other          _Z1fPi,@"STO_CUDA_ENTRY STV_DEFAULT"
_Z1fPi:
.text._Z1fPi:
[----:B------:R-:W0:Y:S08]  /*0000*/  LDC R1, c[0x0][0x37c] ;  /* 0x0000df00ff017b82 */ /* 0x000e300000000800 */
[----:B------:R-:W1:Y:S01]  /*0010*/  LDC.64 R8, c[0x0][0x380] ;  /* 0x0000e000ff087b82 */ /* 0x000e620000000a00 */
[----:B------:R-:W1:Y:S01]  /*0020*/  LDCU.64 UR4, c[0x0][0x358] ;  /* 0x00006b00ff0477ac */ /* 0x000e620008000a00 */
[----:B0-----:R-:W-:Y:S01]  /*0030*/  VIADD R1, R1, 0xfffffff8 ;  /* 0xfffffff801017836 */ /* 0x001fe20000000000 */
[----:B------:R-:W0:Y:S01]  /*0040*/  LDCU.64 UR6, c[0x4][0x8] ;  /* 0x01000100ff0677ac */ /* 0x000e220008000a00 */
[----:B-1----:R-:W2:Y:S01]  /*0050*/  LDG.E R0, desc[UR4][R8.64+0x4] ;  /* 0x0000040408007981 */ /* 0x002ea2000c1e1900 */
[----:B------:R-:W-:Y:S01]  /*0060*/  MOV R2, 0x0 ;  /* 0x0000000000027802 */ /* 0x000fe20000000f00 */
[----:B------:R-:W1:Y:S01]  /*0070*/  LDCU UR4, c[0x0][0x2f8] ;  /* 0x00005f00ff0477ac */ /* 0x000e620008000800 */
[----:B0-----:R-:W-:Y:S01]  /*0080*/  IMAD.U32 R4, RZ, RZ, UR6 ;  /* 0x00000006ff047e24 */ /* 0x001fe2000f8e00ff */
[----:B------:R-:W-:Y:S01]  /*0090*/  MOV R5, UR7 ;  /* 0x0000000700057c02 */ /* 0x000fe20008000f00 */
[----:B------:R-:W0:Y:S02]  /*00a0*/  LDCU UR5, c[0x0][0x2fc] ;  /* 0x00005f80ff0577ac */ /* 0x000e240008000800 */
[----:B------:R-:W3:Y:S01]  /*00b0*/  LDC.64 R2, c[0x4][R2] ;  /* 0x0100000002027b82 */ /* 0x000ee20000000a00 */
[----:B-1----:R-:W-:-:S05]  /*00c0*/  IADD3 R6, P0, PT, R1, UR4, RZ ;  /* 0x0000000401067c10 */ /* 0x002fca000ff1e0ff */
[----:B0-----:R-:W-:Y:S01]  /*00d0*/  IMAD.X R7, RZ, RZ, UR5, P0 ;  /* 0x00000005ff077e24 */ /* 0x001fe200080e06ff */
[----:B--23--:R0:W-:Y:S07]  /*00e0*/  STL [R1], R0 ;  /* 0x0000000001007387 */ /* 0x00c1ee0000100800 */
[----:B------:R-:W-:-:S07]  /*00f0*/  LEPC R20, `(.L_x_0) ;  /* 0x000000001014794e */ /* 0x000fce0000000000 */
[----:B0-----:R-:W-:Y:S05]  /*0100*/  CALL.ABS.NOINC R2 ;  /* 0x0000000002007343 */ /* 0x001fea0003c00000 */
.L_x_0:
[----:B------:R-:W-:Y:S05]  /*0110*/  EXIT ;  /* 0x000000000000794d */ /* 0x000fea0003800000 */
.L_x_1:
[----:B------:R-:W-:-:S00]  /*0120*/  BRA `(.L_x_1) ;  /* 0xfffffffc00fc7947 */ /* 0x000fc0000383ffff */
[----:B------:R-:W-:-:S00]  /*0130*/  NOP ;  /* 0x0000000000007918 */ /* 0x000fc00000000000 */
        /* <DEDUP_REMOVED lines=12> */
.L_x_2:


//--------------------- .nv.global.init           --------------------------
	.section	.nv.global.init,"aw",@progbits
.nv.global.init:
	.type		$str,@object
	.size		$str,(.L_0 - $str)
$str:
        /*0000*/ 	.byte	0x25, 0x64, 0x0a, 0x00
.L_0:


//--------------------- .nv.shared.reserved.0     --------------------------
	.section	.nv.shared.reserved.0,"aw",@nobits
	.weak		__nv_reservedSMEM_offset_0_alias
	.size		__nv_reservedSMEM_offset_0_alias, 0, 64
	.other		__nv_reservedSMEM_offset_0_alias,@"STO_CUDA_RESERVED_SHARED STV_DEFAULT"
__nv_reservedSMEM_offset_0_alias:
	.zero		0
	.zero		64


//--------------------- .nv.constant0._Z1fPi      --------------------------
	.section	.nv.constant0._Z1fPi,"a",@progbits
	.sectionflags	@""
	.align	4
.nv.constant0._Z1fPi:
	.zero		904


//--------------------- SYMBOLS --------------------------

	.type		.nv.reservedSmem.offset0,@object
	.size		.nv.reservedSmem.offset0,0x4
	.type		vprintf,@function
